//
// Generated by NVIDIA NVVM Compiler
//
// Compiler Build ID: CL-36424714
// Cuda compilation tools, release 13.0, V13.0.88
// Based on NVVM 20.0.0
//

.version 9.0
.target sm_100
.address_size 64

	// .globl	_Z10get_lengthPdS_i

.visible .entry _Z10get_lengthPdS_i(
	.param .u64 .ptr .align 1 _Z10get_lengthPdS_i_param_0,
	.param .u64 .ptr .align 1 _Z10get_lengthPdS_i_param_1,
	.param .u32 _Z10get_lengthPdS_i_param_2
)
{
	.reg .pred 	%p<8>;
	.reg .b32 	%r<9>;
	.reg .b64 	%rd<9>;
	.reg .b64 	%fd<8>;

	ld.param.u64 	%rd4, [_Z10get_lengthPdS_i_param_0];
	ld.param.u64 	%rd3, [_Z10get_lengthPdS_i_param_1];
	ld.param.u32 	%r5, [_Z10get_lengthPdS_i_param_2];
	cvta.to.global.u64 	%rd1, %rd4;
	mov.u32 	%r1, %tid.x;
	setp.ge.s32 	%p1, %r1, %r5;
	mul.wide.u32 	%rd5, %r1, 8;
	add.s64 	%rd2, %rd1, %rd5;
	@%p1 bra 	$L__BB0_2;
	ld.global.f64 	%fd1, [%rd2];
	mul.f64 	%fd2, %fd1, %fd1;
	st.global.f64 	[%rd2], %fd2;
$L__BB0_2:
	mov.u32 	%r8, %ntid.x;
	setp.lt.u32 	%p2, %r8, 2;
	@%p2 bra 	$L__BB0_6;
$L__BB0_3:
	shr.u32 	%r4, %r8, 1;
	setp.ge.u32 	%p3, %r1, %r4;
	add.s32 	%r7, %r4, %r1;
	setp.ge.s32 	%p4, %r7, %r5;
	or.pred  	%p5, %p3, %p4;
	@%p5 bra 	$L__BB0_5;
	mul.wide.u32 	%rd6, %r4, 8;
	add.s64 	%rd7, %rd2, %rd6;
	ld.global.f64 	%fd3, [%rd7];
	ld.global.f64 	%fd4, [%rd2];
	add.f64 	%fd5, %fd3, %fd4;
	st.global.f64 	[%rd2], %fd5;
$L__BB0_5:
	setp.gt.u32 	%p6, %r8, 3;
	mov.u32 	%r8, %r4;
	@%p6 bra 	$L__BB0_3;
$L__BB0_6:
	setp.ne.s32 	%p7, %r1, 0;
	@%p7 bra 	$L__BB0_8;
	ld.global.f64 	%fd6, [%rd1];
	sqrt.rn.f64 	%fd7, %fd6;
	cvta.to.global.u64 	%rd8, %rd3;
	st.global.f64 	[%rd8], %fd7;
$L__BB0_8:
	ret;

}


// ===== COMPILED SASS (sm_100) =====

	.target	sm_100

	.elftype	@"ET_EXEC"


//--------------------- .note.nv.tkinfo           --------------------------
	.section	.note.nv.tkinfo,"",@"SHT_NOTE"
	.sectionflags	@"SHF_NOTE_NV_TKINFO"
	.tkinfo
        /*0018*/ 	.word	0x00000002
        /*0030*/ 	.string	""
        /*0030*/ 	.string	"ptxas"
        /*0030*/ 	.string	"Cuda compilation tools, release 13.0, V13.0.88"
        /*0030*/ 	.string	"Build cuda_13.0.r13.0/compiler.36424714_0"
        /*0030*/ 	.string	"-arch sm_100 -m 64 "



//--------------------- .note.nv.cuinfo           --------------------------
	.section	.note.nv.cuinfo,"",@"SHT_NOTE"
	.sectionflags	@"SHF_NOTE_NV_CUINFO"
        /*0018*/ 	.short	0x0002
        /*001a*/ 	.short	0x0064
        /*001c*/ 	.short	0x0082
	.zero		2


//--------------------- .nv.info                  --------------------------
	.section	.nv.info,"",@"SHT_CUDA_INFO"
	.align	4


	//----- nvinfo : EIATTR_REGCOUNT
	.align		4
        /*0000*/ 	.byte	0x04, 0x2f
        /*0002*/ 	.short	(.L_1 - .L_0)
	.align		4
.L_0:
        /*0004*/ 	.word	index@(_Z10get_lengthPdS_i)
        /*0008*/ 	.word	0x00000012


	//----- nvinfo : EIATTR_FRAME_SIZE
	.align		4
.L_1:
        /*000c*/ 	.byte	0x04, 0x11
        /*000e*/ 	.short	(.L_3 - .L_2)
	.align		4
.L_2:
        /*0010*/ 	.word	index@($__internal_0_$__cuda_sm20_dsqrt_rn_f64_mediumpath_v1)
        /*0014*/ 	.word	0x00000000


	//----- nvinfo : EIATTR_FRAME_SIZE
	.align		4
.L_3:
        /*0018*/ 	.byte	0x04, 0x11
        /*001a*/ 	.short	(.L_5 - .L_4)
	.align		4
.L_4:
        /*001c*/ 	.word	index@(_Z10get_lengthPdS_i)
        /*0020*/ 	.word	0x00000000


	//----- nvinfo : EIATTR_MIN_STACK_SIZE
	.align		4
.L_5:
        /*0024*/ 	.byte	0x04, 0x12
        /*0026*/ 	.short	(.L_7 - .L_6)
	.align		4
.L_6:
        /*0028*/ 	.word	index@(_Z10get_lengthPdS_i)
        /*002c*/ 	.word	0x00000000
.L_7:


//--------------------- .nv.compat                --------------------------
	.section	.nv.compat,"",@"SHT_CUDA_COMPAT_INFO"
	.align	4
        /*0000*/ 	.byte	0x02, 0x09, 0x00, 0x00, 0x02, 0x02, 0x01, 0x00, 0x02, 0x05, 0x05, 0x00, 0x03, 0x07, 0x01, 0x01
        /*0010*/ 	.byte	0x02, 0x03, 0x00, 0x00, 0x02, 0x06, 0x01, 0x00, 0x04, 0x0b, 0x08, 0x00, 0x01, 0x00, 0x00, 0x00
        /*0020*/ 	.byte	0x00, 0x00, 0x00, 0x00


//--------------------- .nv.info._Z10get_lengthPdS_i --------------------------
	.section	.nv.info._Z10get_lengthPdS_i,"",@"SHT_CUDA_INFO"
	.sectionflags	@""
	.align	4


	//----- nvinfo : EIATTR_CUDA_API_VERSION
	.align		4
        /*0000*/ 	.byte	0x04, 0x37
        /*0002*/ 	.short	(.L_9 - .L_8)
.L_8:
        /*0004*/ 	.word	0x00000082


	//----- nvinfo : EIATTR_KPARAM_INFO
	.align		4
.L_9:
        /*0008*/ 	.byte	0x04, 0x17
        /*000a*/ 	.short	(.L_11 - .L_10)
.L_10:
        /*000c*/ 	.word	0x00000000
        /*0010*/ 	.short	0x0002
        /*0012*/ 	.short	0x0010
        /*0014*/ 	.byte	0x00, 0xf0, 0x11, 0x00


	//----- nvinfo : EIATTR_KPARAM_INFO
	.align		4
.L_11:
        /*0018*/ 	.byte	0x04, 0x17
        /*001a*/ 	.short	(.L_13 - .L_12)
.L_12:
        /*001c*/ 	.word	0x00000000
        /*0020*/ 	.short	0x0001
        /*0022*/ 	.short	0x0008
        /*0024*/ 	.byte	0x00, 0xf5, 0x21, 0x00


	//----- nvinfo : EIATTR_KPARAM_INFO
	.align		4
.L_13:
        /*0028*/ 	.byte	0x04, 0x17
        /*002a*/ 	.short	(.L_15 - .L_14)
.L_14:
        /*002c*/ 	.word	0x00000000
        /*0030*/ 	.short	0x0000
        /*0032*/ 	.short	0x0000
        /*0034*/ 	.byte	0x00, 0xf5, 0x21, 0x00


	//----- nvinfo : EIATTR_SPARSE_MMA_MASK
	.align		4
.L_15:
        /*0038*/ 	.byte	0x03, 0x50
        /*003a*/ 	.short	0x0000


	//----- nvinfo : EIATTR_MAXREG_COUNT
	.align		4
        /*003c*/ 	.byte	0x03, 0x1b
        /*003e*/ 	.short	0x00ff


	//----- nvinfo : EIATTR_MERCURY_ISA_VERSION
	.align		4
        /*0040*/ 	.byte	0x03, 0x5f
        /*0042*/ 	.short	0x0101


	//----- nvinfo : EIATTR_VRC_CTA_INIT_COUNT
	.align		4
        /*0044*/ 	.byte	0x02, 0x4a
	.zero		1
	.zero		1


	//----- nvinfo : EIATTR_EXIT_INSTR_OFFSETS
	.align		4
        /*0048*/ 	.byte	0x04, 0x1c
        /*004a*/ 	.short	(.L_17 - .L_16)


	//   ....[0]....
.L_16:
        /*004c*/ 	.word	0x00000220


	//   ....[1]....
        /*0050*/ 	.word	0x00000390


	//----- nvinfo : EIATTR_CRS_STACK_SIZE
	.align		4
.L_17:
        /*0054*/ 	.byte	0x04, 0x1e
        /*0056*/ 	.short	(.L_19 - .L_18)
.L_18:
        /*0058*/ 	.word	0x00000000


	//----- nvinfo : EIATTR_CBANK_PARAM_SIZE
	.align		4
.L_19:
        /*005c*/ 	.byte	0x03, 0x19
        /*005e*/ 	.short	0x0014


	//----- nvinfo : EIATTR_PARAM_CBANK
	.align		4
        /*0060*/ 	.byte	0x04, 0x0a
        /*0062*/ 	.short	(.L_21 - .L_20)
	.align		4
.L_20:
        /*0064*/ 	.word	index@(.nv.constant0._Z10get_lengthPdS_i)
        /*0068*/ 	.short	0x0380
        /*006a*/ 	.short	0x0014


	//----- nvinfo : EIATTR_SW_WAR
	.align		4
.L_21:
        /*006c*/ 	.byte	0x04, 0x36
        /*006e*/ 	.short	(.L_23 - .L_22)
.L_22:
        /*0070*/ 	.word	0x00000008
.L_23:


//--------------------- .nv.callgraph             --------------------------
	.section	.nv.callgraph,"",@"SHT_CUDA_CALLGRAPH"
	.align	4
	.sectionentsize	8
	.align		4
        /*0000*/ 	.word	0x00000000
	.align		4
        /*0004*/ 	.word	0xffffffff
	.align		4
        /*0008*/ 	.word	0x00000000
	.align		4
        /*000c*/ 	.word	0xfffffffe
	.align		4
        /*0010*/ 	.word	0x00000000
	.align		4
        /*0014*/ 	.word	0xfffffffd
	.align		4
        /*0018*/ 	.word	0x00000000
	.align		4
        /*001c*/ 	.word	0xfffffffc


//--------------------- .text._Z10get_lengthPdS_i --------------------------
	.section	.text._Z10get_lengthPdS_i,"ax",@progbits
	.align	128
        .global         _Z10get_lengthPdS_i
        .type           _Z10get_lengthPdS_i,@function
        .size           _Z10get_lengthPdS_i,(.L_x_11 - _Z10get_lengthPdS_i)
        .other          _Z10get_lengthPdS_i,@"STO_CUDA_ENTRY STV_DEFAULT"
_Z10get_lengthPdS_i:
.text._Z10get_lengthPdS_i:
[----:B------:R-:W-:Y:S01]  /*0000*/  LDC R1, c[0x0][0x37c] ;  /* 0x0000df00ff017b82 */ /* 0x000fe20000000800 */
[----:B------:R-:W0:Y:S01]  /*0010*/  S2R R9, SR_TID.X ;  /* 0x0000000000097919 */ /* 0x000e220000002100 */
[----:B------:R-:W0:Y:S06]  /*0020*/  LDCU UR4, c[0x0][0x390] ;  /* 0x00007200ff0477ac */ /* 0x000e2c0008000800 */
[----:B------:R-:W1:Y:S01]  /*0030*/  LDC.64 R2, c[0x0][0x380] ;  /* 0x0000e000ff027b82 */ /* 0x000e620000000a00 */
[----:B------:R-:W-:Y:S01]  /*0040*/  BSSY.RECONVERGENT B0, `(.L_x_0) ;  /* 0x0000008000007945 */ /* 0x000fe20003800200 */
[C---:B0-----:R-:W-:Y:S01]  /*0050*/  ISETP.GE.AND P0, PT, R9.reuse, UR4, PT ;  /* 0x0000000409007c0c */ /* 0x041fe2000bf06270 */
[----:B------:R-:W0:Y:S01]  /*0060*/  LDCU.64 UR4, c[0x0][0x358] ;  /* 0x00006b00ff0477ac */ /* 0x000e220008000a00 */
[----:B-1----:R-:W-:-:S11]  /*0070*/  IMAD.WIDE.U32 R2, R9, 0x8, R2 ;  /* 0x0000000809027825 */ /* 0x002fd600078e0002 */
[----:B0-----:R-:W-:Y:S05]  /*0080*/  @P0 BRA `(.L_x_1) ;  /* 0x00000000000c0947 */ /* 0x001fea0003800000 */
[----:B------:R-:W2:Y:S02]  /*0090*/  LDG.E.64 R4, desc[UR4][R2.64] ;  /* 0x0000000402047981 */ /* 0x000ea4000c1e1b00 */
[----:B--2---:R-:W-:-:S07]  /*00a0*/  DMUL R4, R4, R4 ;  /* 0x0000000404047228 */ /* 0x004fce0000000000 */
[----:B------:R0:W-:Y:S04]  /*00b0*/  STG.E.64 desc[UR4][R2.64], R4 ;  /* 0x0000000402007986 */ /* 0x0001e8000c101b04 */
.L_x_1:
[----:B------:R-:W-:Y:S05]  /*00c0*/  BSYNC.RECONVERGENT B0 ;  /* 0x0000000000007941 */ /* 0x000fea0003800200 */
.L_x_0:
[----:B------:R-:W1:Y:S02]  /*00d0*/  LDCU UR6, c[0x0][0x360] ;  /* 0x00006c00ff0677ac */ /* 0x000e640008000800 */
[----:B-1----:R-:W-:-:S09]  /*00e0*/  UISETP.GE.U32.AND UP0, UPT, UR6, 0x2, UPT ;  /* 0x000000020600788c */ /* 0x002fd2000bf06070 */
[----:B------:R-:W-:Y:S05]  /*00f0*/  BRA.U !UP0, `(.L_x_2) ;  /* 0x0000000108447547 */ /* 0x000fea000b800000 */
[----:B------:R-:W-:Y:S01]  /*0100*/  IMAD.U32 R0, RZ, RZ, UR6 ;  /* 0x00000006ff007e24 */ /* 0x000fe2000f8e00ff */
[----:B------:R-:W1:Y:S06]  /*0110*/  LDCU UR7, c[0x0][0x390] ;  /* 0x00007200ff0777ac */ /* 0x000e6c0008000800 */
.L_x_5:
[----:B------:R-:W-:Y:S01]  /*0120*/  SHF.R.U32.HI R8, RZ, 0x1, R0 ;  /* 0x00000001ff087819 */ /* 0x000fe20000011600 */
[----:B------:R-:W-:Y:S01]  /*0130*/  BSSY.RECONVERGENT B0, `(.L_x_3) ;  /* 0x000000b000007945 */ /* 0x000fe20003800200 */
[----:B------:R-:W-:-:S03]  /*0140*/  ISETP.GT.U32.AND P1, PT, R0, 0x3, PT ;  /* 0x000000030000780c */ /* 0x000fc60003f24070 */
[----:B0-----:R-:W-:-:S05]  /*0150*/  IMAD.IADD R4, R8, 0x1, R9 ;  /* 0x0000000108047824 */ /* 0x001fca00078e0209 */
[----:B-1----:R-:W-:-:S04]  /*0160*/  ISETP.GE.AND P0, PT, R4, UR7, PT ;  /* 0x0000000704007c0c */ /* 0x002fc8000bf06270 */
[----:B------:R-:W-:-:S13]  /*0170*/  ISETP.GE.U32.OR P0, PT, R9, R8, P0 ;  /* 0x000000080900720c */ /* 0x000fda0000706470 */
[----:B------:R-:W-:Y:S05]  /*0180*/  @P0 BRA `(.L_x_4) ;  /* 0x0000000000140947 */ /* 0x000fea0003800000 */
[----:B------:R-:W-:Y:S01]  /*0190*/  IMAD.WIDE.U32 R4, R8, 0x8, R2 ;  /* 0x0000000808047825 */ /* 0x000fe200078e0002 */
[----:B------:R-:W2:Y:S05]  /*01a0*/  LDG.E.64 R6, desc[UR4][R2.64] ;  /* 0x0000000402067981 */ /* 0x000eaa000c1e1b00 */
[----:B------:R-:W2:Y:S02]  /*01b0*/  LDG.E.64 R4, desc[UR4][R4.64] ;  /* 0x0000000404047981 */ /* 0x000ea4000c1e1b00 */
[----:B--2---:R-:W-:-:S07]  /*01c0*/  DADD R6, R4, R6 ;  /* 0x0000000004067229 */ /* 0x004fce0000000006 */
[----:B------:R0:W-:Y:S04]  /*01d0*/  STG.E.64 desc[UR4][R2.64], R6 ;  /* 0x0000000602007986 */ /* 0x0001e8000c101b04 */
.L_x_4:
[----:B------:R-:W-:Y:S05]  /*01e0*/  BSYNC.RECONVERGENT B0 ;  /* 0x0000000000007941 */ /* 0x000fea0003800200 */
.L_x_3:
[----:B------:R-:W-:Y:S01]  /*01f0*/  IMAD.MOV.U32 R0, RZ, RZ, R8 ;  /* 0x000000ffff007224 */ /* 0x000fe200078e0008 */
[----:B------:R-:W-:Y:S06]  /*0200*/  @P1 BRA `(.L_x_5) ;  /* 0xfffffffc00c41947 */ /* 0x000fec000383ffff */
.L_x_2:
[----:B------:R-:W-:-:S13]  /*0210*/  ISETP.NE.AND P0, PT, R9, RZ, PT ;  /* 0x000000ff0900720c */ /* 0x000fda0003f05270 */
[----:B------:R-:W-:Y:S05]  /*0220*/  @P0 EXIT ;  /* 0x000000000000094d */ /* 0x000fea0003800000 */
[----:B0-----:R-:W0:Y:S02]  /*0230*/  LDC.64 R2, c[0x0][0x380] ;  /* 0x0000e000ff027b82 */ /* 0x001e240000000a00 */
[----:B0-----:R-:W2:Y:S01]  /*0240*/  LDG.E.64 R2, desc[UR4][R2.64] ;  /* 0x0000000402027981 */ /* 0x001ea2000c1e1b00 */
[----:B------:R-:W-:Y:S02]  /*0250*/  IMAD.MOV.U32 R8, RZ, RZ, 0x0 ;  /* 0x00000000ff087424 */ /* 0x000fe400078e00ff */
[----:B------:R-:W-:Y:S01]  /*0260*/  IMAD.MOV.U32 R9, RZ, RZ, 0x3fd80000 ;  /* 0x3fd80000ff097424 */ /* 0x000fe200078e00ff */
[----:B--2---:R-:W0:Y:S01]  /*0270*/  MUFU.RSQ64H R5, R3 ;  /* 0x0000000300057308 */ /* 0x004e220000001c00 */
[----:B------:R-:W-:-:S04]  /*0280*/  IADD3 R4, PT, PT, R3, -0x3500000, RZ ;  /* 0xfcb0000003047810 */ /* 0x000fc80007ffe0ff */
[----:B------:R-:W-:Y:S02]  /*0290*/  ISETP.GE.U32.AND P0, PT, R4, 0x7ca00000, PT ;  /* 0x7ca000000400780c */ /* 0x000fe40003f06070 */
[----:B0-----:R-:W-:-:S08]  /*02a0*/  DMUL R6, R4, R4 ;  /* 0x0000000404067228 */ /* 0x001fd00000000000 */
[----:B------:R-:W-:-:S08]  /*02b0*/  DFMA R6, R2, -R6, 1 ;  /* 0x3ff000000206742b */ /* 0x000fd00000000806 */
[----:B------:R-:W-:Y:S02]  /*02c0*/  DFMA R8, R6, R8, 0.5 ;  /* 0x3fe000000608742b */ /* 0x000fe40000000008 */
[----:B------:R-:W-:-:S08]  /*02d0*/  DMUL R6, R4, R6 ;  /* 0x0000000604067228 */ /* 0x000fd00000000000 */
[----:B------:R-:W-:-:S08]  /*02e0*/  DFMA R6, R8, R6, R4 ;  /* 0x000000060806722b */ /* 0x000fd00000000004 */
[----:B------:R-:W-:Y:S02]  /*02f0*/  DMUL R8, R2, R6 ;  /* 0x0000000602087228 */ /* 0x000fe40000000000 */
[----:B------:R-:W-:Y:S01]  /*0300*/  VIADD R15, R7, 0xfff00000 ;  /* 0xfff00000070f7836 */ /* 0x000fe20000000000 */
[----:B------:R-:W-:-:S05]  /*0310*/  MOV R14, R6 ;  /* 0x00000006000e7202 */ /* 0x000fca0000000f00 */
[----:B------:R-:W-:-:S08]  /*0320*/  DFMA R10, R8, -R8, R2 ;  /* 0x80000008080a722b */ /* 0x000fd00000000002 */
[----:B------:R-:W-:Y:S01]  /*0330*/  DFMA R12, R10, R14, R8 ;  /* 0x0000000e0a0c722b */ /* 0x000fe20000000008 */
[----:B------:R-:W-:Y:S10]  /*0340*/  @!P0 BRA `(.L_x_6) ;  /* 0x0000000000088947 */ /* 0x000ff40003800000 */
[----:B------:R-:W-:-:S07]  /*0350*/  MOV R0, 0x370 ;  /* 0x0000037000007802 */ /* 0x000fce0000000f00 */
[----:B------:R-:W-:Y:S05]  /*0360*/  CALL.REL.NOINC `($__internal_0_$__cuda_sm20_dsqrt_rn_f64_mediumpath_v1) ;  /* 0x00000000000c7944 */ /* 0x000fea0003c00000 */
.L_x_6:
[----:B------:R-:W0:Y:S02]  /*0370*/  LDC.64 R2, c[0x0][0x388] ;  /* 0x0000e200ff027b82 */ /* 0x000e240000000a00 */
[----:B0-----:R-:W-:Y:S01]  /*0380*/  STG.E.64 desc[UR4][R2.64], R12 ;  /* 0x0000000c02007986 */ /* 0x001fe2000c101b04 */
[----:B------:R-:W-:Y:S05]  /*0390*/  EXIT ;  /* 0x000000000000794d */ /* 0x000fea0003800000 */
        .weak           $__internal_0_$__cuda_sm20_dsqrt_rn_f64_mediumpath_v1
        .type           $__internal_0_$__cuda_sm20_dsqrt_rn_f64_mediumpath_v1,@function
        .size           $__internal_0_$__cuda_sm20_dsqrt_rn_f64_mediumpath_v1,(.L_x_11 - $__internal_0_$__cuda_sm20_dsqrt_rn_f64_mediumpath_v1)
$__internal_0_$__cuda_sm20_dsqrt_rn_f64_mediumpath_v1:
[----:B------:R-:W-:Y:S01]  /*03a0*/  ISETP.GE.U32.AND P0, PT, R4, -0x3400000, PT ;  /* 0xfcc000000400780c */ /* 0x000fe20003f06070 */
[----:B------:R-:W-:-:S12]  /*03b0*/  IMAD.MOV.U32 R7, RZ, RZ, R15 ;  /* 0x000000ffff077224 */ /* 0x000fd800078e000f */
[----:B------:R-:W-:Y:S05]  /*03c0*/  @!P0 BRA `(.L_x_7) ;  /* 0x0000000000208947 */ /* 0x000fea0003800000 */
[----:B------:R-:W-:-:S10]  /*03d0*/  DFMA.RM R6, R10, R6, R8 ;  /* 0x000000060a06722b */ /* 0x000fd40000004008 */
[----:B------:R-:W-:-:S05]  /*03e0*/  IADD3 R4, P0, PT, R6, 0x1, RZ ;  /* 0x0000000106047810 */ /* 0x000fca0007f1e0ff */
[----:B------:R-:W-:-:S06]  /*03f0*/  IMAD.X R5, RZ, RZ, R7, P0 ;  /* 0x000000ffff057224 */ /* 0x000fcc00000e0607 */
[----:B------:R-:W-:-:S08]  /*0400*/  DFMA.RP R2, -R6, R4, R2 ;  /* 0x000000040602722b */ /* 0x000fd00000008102 */
[----:B------:R-:W-:-:S06]  /*0410*/  DSETP.GT.AND P0, PT, R2, RZ, PT ;  /* 0x000000ff0200722a */ /* 0x000fcc0003f04000 */
[----:B------:R-:W-:Y:S02]  /*0420*/  FSEL R4, R4, R6, P0 ;  /* 0x0000000604047208 */ /* 0x000fe40000000000 */
[----:B------:R-:W-:Y:S01]  /*0430*/  FSEL R5, R5, R7, P0 ;  /* 0x0000000705057208 */ /* 0x000fe20000000000 */
[----:B------:R-:W-:Y:S06]  /*0440*/  BRA `(.L_x_8) ;  /* 0x0000000000647947 */ /* 0x000fec0003800000 */
.L_x_7:
[----:B------:R-:W-:-:S14]  /*0450*/  DSETP.NE.AND P0, PT, R2, RZ, PT ;  /* 0x000000ff0200722a */ /* 0x000fdc0003f05000 */
[----:B------:R-:W-:Y:S05]  /*0460*/  @!P0 BRA `(.L_x_9) ;  /* 0x0000000000588947 */ /* 0x000fea0003800000 */
[----:B------:R-:W-:-:S13]  /*0470*/  ISETP.GE.AND P0, PT, R3, RZ, PT ;  /* 0x000000ff0300720c */ /* 0x000fda0003f06270 */
[----:B------:R-:W-:Y:S01]  /*0480*/  @!P0 MOV R4, 0x0 ;  /* 0x0000000000048802 */ /* 0x000fe20000000f00 */
[----:B------:R-:W-:Y:S01]  /*0490*/  @!P0 IMAD.MOV.U32 R5, RZ, RZ, -0x80000 ;  /* 0xfff80000ff058424 */ /* 0x000fe200078e00ff */
[----:B------:R-:W-:Y:S06]  /*04a0*/  @!P0 BRA `(.L_x_8) ;  /* 0x00000000004c8947 */ /* 0x000fec0003800000 */
[----:B------:R-:W-:-:S13]  /*04b0*/  ISETP.GT.AND P0, PT, R3, 0x7fefffff, PT ;  /* 0x7fefffff0300780c */ /* 0x000fda0003f04270 */
[----:B------:R-:W-:Y:S05]  /*04c0*/  @P0 BRA `(.L_x_9) ;  /* 0x0000000000400947 */ /* 0x000fea0003800000 */
[----:B------:R-:W-:Y:S01]  /*04d0*/  DMUL R2, R2, 8.11296384146066816958e+31 ;  /* 0x4690000002027828 */ /* 0x000fe20000000000 */
[----:B------:R-:W-:Y:S01]  /*04e0*/  IMAD.MOV.U32 R4, RZ, RZ, RZ ;  /* 0x000000ffff047224 */ /* 0x000fe200078e00ff */
[----:B------:R-:W-:Y:S01]  /*04f0*/  MOV R8, 0x0 ;  /* 0x0000000000087802 */ /* 0x000fe20000000f00 */
[----:B------:R-:W-:-:S03]  /*0500*/  IMAD.MOV.U32 R9, RZ, RZ, 0x3fd80000 ;  /* 0x3fd80000ff097424 */ /* 0x000fc600078e00ff */
[----:B------:R-:W0:Y:S02]  /*0510*/  MUFU.RSQ64H R5, R3 ;  /* 0x0000000300057308 */ /* 0x000e240000001c00 */
[----:B0-----:R-:W-:-:S08]  /*0520*/  DMUL R6, R4, R4 ;  /* 0x0000000404067228 */ /* 0x001fd00000000000 */
[----:B------:R-:W-:-:S08]  /*0530*/  DFMA R6, R2, -R6, 1 ;  /* 0x3ff000000206742b */ /* 0x000fd00000000806 */
[----:B------:R-:W-:Y:S02]  /*0540*/  DFMA R8, R6, R8, 0.5 ;  /* 0x3fe000000608742b */ /* 0x000fe40000000008 */
[----:B------:R-:W-:-:S08]  /*0550*/  DMUL R6, R4, R6 ;  /* 0x0000000604067228 */ /* 0x000fd00000000000 */
[----:B------:R-:W-:-:S08]  /*0560*/  DFMA R6, R8, R6, R4 ;  /* 0x000000060806722b */ /* 0x000fd00000000004 */
[----:B------:R-:W-:Y:S02]  /*0570*/  DMUL R4, R2, R6 ;  /* 0x0000000602047228 */ /* 0x000fe40000000000 */
[----:B------:R-:W-:-:S06]  /*0580*/  VIADD R7, R7, 0xfff00000 ;  /* 0xfff0000007077836 */ /* 0x000fcc0000000000 */
[----:B------:R-:W-:-:S08]  /*0590*/  DFMA R8, R4, -R4, R2 ;  /* 0x800000040408722b */ /* 0x000fd00000000002 */
[----:B------:R-:W-:-:S10]  /*05a0*/  DFMA R4, R6, R8, R4 ;  /* 0x000000080604722b */ /* 0x000fd40000000004 */
[----:B------:R-:W-:Y:S01]  /*05b0*/  IADD3 R5, PT, PT, R5, -0x3500000, RZ ;  /* 0xfcb0000005057810 */ /* 0x000fe20007ffe0ff */
[----:B------:R-:W-:Y:S06]  /*05c0*/  BRA `(.L_x_8) ;  /* 0x0000000000047947 */ /* 0x000fec0003800000 */
.L_x_9:
[----:B------:R-:W-:-:S11]  /*05d0*/  DADD R4, R2, R2 ;  /* 0x0000000002047229 */ /* 0x000fd60000000002 */
.L_x_8:
[----:B------:R-:W-:Y:S01]  /*05e0*/  MOV R2, R0 ;  /* 0x0000000000027202 */ /* 0x000fe20000000f00 */
[----:B------:R-:W-:Y:S02]  /*05f0*/  IMAD.MOV.U32 R3, RZ, RZ, 0x0 ;  /* 0x00000000ff037424 */ /* 0x000fe400078e00ff */
[----:B------:R-:W-:Y:S02]  /*0600*/  IMAD.MOV.U32 R12, RZ, RZ, R4 ;  /* 0x000000ffff0c7224 */ /* 0x000fe400078e0004 */
[----:B------:R-:W-:Y:S01]  /*0610*/  IMAD.MOV.U32 R13, RZ, RZ, R5 ;  /* 0x000000ffff0d7224 */ /* 0x000fe200078e0005 */
[----:B------:R-:W-:Y:S06]  /*0620*/  RET.REL.NODEC R2 `(_Z10get_lengthPdS_i) ;  /* 0xfffffff802747950 */ /* 0x000fec0003c3ffff */
.L_x_10:
[----:B------:R-:W-:-:S00]  /*0630*/  BRA `(.L_x_10) ;  /* 0xfffffffc00fc7947 */ /* 0x000fc0000383ffff */
[----:B------:R-:W-:-:S00]  /*0640*/  NOP ;  /* 0x0000000000007918 */ /* 0x000fc00000000000 */
        /* <DEDUP_REMOVED lines=11> */
.L_x_11:


//--------------------- .nv.shared.reserved.0     --------------------------
	.section	.nv.shared.reserved.0,"aw",@nobits
	.weak		__nv_reservedSMEM_offset_0_alias
	.size		__nv_reservedSMEM_offset_0_alias, 0, 64
	.other		__nv_reservedSMEM_offset_0_alias,@"STO_CUDA_RESERVED_SHARED STV_DEFAULT"
__nv_reservedSMEM_offset_0_alias:
	.zero		0
	.zero		64


//--------------------- .nv.constant0._Z10get_lengthPdS_i --------------------------
	.section	.nv.constant0._Z10get_lengthPdS_i,"a",@progbits
	.sectionflags	@""
	.align	4
.nv.constant0._Z10get_lengthPdS_i:
	.zero		916


//--------------------- SYMBOLS --------------------------

	.type		.nv.reservedSmem.offset0,@object
	.size		.nv.reservedSmem.offset0,0x4
